//
// Generated by NVIDIA NVVM Compiler
//
// Compiler Build ID: CL-36424714
// Cuda compilation tools, release 13.0, V13.0.88
// Based on NVVM 20.0.0
//

.version 9.0
.target sm_100
.address_size 64

	// .globl	_Z6kernelv
.extern .func  (.param .b32 func_retval0) vprintf
(
	.param .b64 vprintf_param_0,
	.param .b64 vprintf_param_1
)
;
.global .align 1 .b8 $str[24] = {72, 101, 108, 108, 111, 32, 102, 114, 111, 109, 32, 67, 85, 68, 65, 32, 75, 101, 114, 110, 101, 108, 10};

.visible .entry _Z6kernelv()
{
	.reg .b32 	%r<3>;
	.reg .b64 	%rd<3>;

	mov.u64 	%rd1, $str;
	cvta.global.u64 	%rd2, %rd1;
	{ // callseq 0, 0
	.param .b64 param0;
	st.param.b64 	[param0], %rd2;
	.param .b64 param1;
	st.param.b64 	[param1], 0;
	.param .b32 retval0;
	call.uni (retval0), 
	vprintf, 
	(
	param0, 
	param1
	);
	ld.param.b32 	%r1, [retval0];
	} // callseq 0
	ret;

}


// ===== COMPILED SASS (sm_100) =====

	.target	sm_100

	.elftype	@"ET_EXEC"


//--------------------- .note.nv.tkinfo           --------------------------
	.section	.note.nv.tkinfo,"",@"SHT_NOTE"
	.sectionflags	@"SHF_NOTE_NV_TKINFO"
	.tkinfo
        /*0018*/ 	.word	0x00000002
        /*0030*/ 	.string	""
        /*0030*/ 	.string	"ptxas"
        /*0030*/ 	.string	"Cuda compilation tools, release 13.0, V13.0.88"
        /*0030*/ 	.string	"Build cuda_13.0.r13.0/compiler.36424714_0"
        /*0030*/ 	.string	"-arch sm_100 -m 64 "



//--------------------- .note.nv.cuinfo           --------------------------
	.section	.note.nv.cuinfo,"",@"SHT_NOTE"
	.sectionflags	@"SHF_NOTE_NV_CUINFO"
        /*0018*/ 	.short	0x0002
        /*001a*/ 	.short	0x0064
        /*001c*/ 	.short	0x0082
	.zero		2


//--------------------- .nv.info                  --------------------------
	.section	.nv.info,"",@"SHT_CUDA_INFO"
	.align	4


	//----- nvinfo : EIATTR_REGCOUNT
	.align		4
        /*0000*/ 	.byte	0x04, 0x2f
        /*0002*/ 	.short	(.L_2 - .L_1)
	.align		4
.L_1:
        /*0004*/ 	.word	index@(_Z6kernelv)
        /*0008*/ 	.word	0x00000018


	//----- nvinfo : EIATTR_FRAME_SIZE
	.align		4
.L_2:
        /*000c*/ 	.byte	0x04, 0x11
        /*000e*/ 	.short	(.L_4 - .L_3)
	.align		4
.L_3:
        /*0010*/ 	.word	index@(_Z6kernelv)
        /*0014*/ 	.word	0x00000000


	//----- nvinfo : EIATTR_MIN_STACK_SIZE
	.align		4
.L_4:
        /*0018*/ 	.byte	0x04, 0x12
        /*001a*/ 	.short	(.L_6 - .L_5)
	.align		4
.L_5:
        /*001c*/ 	.word	index@(_Z6kernelv)
        /*0020*/ 	.word	0x00000000
.L_6:


//--------------------- .nv.compat                --------------------------
	.section	.nv.compat,"",@"SHT_CUDA_COMPAT_INFO"
	.align	4
        /*0000*/ 	.byte	0x02, 0x09, 0x00, 0x00, 0x02, 0x02, 0x01, 0x00, 0x02, 0x05, 0x05, 0x00, 0x03, 0x07, 0x01, 0x01
        /*0010*/ 	.byte	0x02, 0x03, 0x00, 0x00, 0x02, 0x06, 0x01, 0x00, 0x04, 0x0b, 0x08, 0x00, 0x09, 0x00, 0x00, 0x00
        /*0020*/ 	.byte	0x00, 0x00, 0x00, 0x00


//--------------------- .nv.info._Z6kernelv       --------------------------
	.section	.nv.info._Z6kernelv,"",@"SHT_CUDA_INFO"
	.sectionflags	@""
	.align	4


	//----- nvinfo : EIATTR_CUDA_API_VERSION
	.align		4
        /*0000*/ 	.byte	0x04, 0x37
        /*0002*/ 	.short	(.L_8 - .L_7)
.L_7:
        /*0004*/ 	.word	0x00000082


	//----- nvinfo : EIATTR_SPARSE_MMA_MASK
	.align		4
.L_8:
        /*0008*/ 	.byte	0x03, 0x50
        /*000a*/ 	.short	0x0000


	//----- nvinfo : EIATTR_MAXREG_COUNT
	.align		4
        /*000c*/ 	.byte	0x03, 0x1b
        /*000e*/ 	.short	0x00ff


	//----- nvinfo : EIATTR_EXTERNS
	.align		4
        /*0010*/ 	.byte	0x04, 0x0f
        /*0012*/ 	.short	(.L_10 - .L_9)


	//   ....[0]....
	.align		4
.L_9:
        /*0014*/ 	.word	index@(vprintf)


	//----- nvinfo : EIATTR_MERCURY_ISA_VERSION
	.align		4
.L_10:
        /*0018*/ 	.byte	0x03, 0x5f
        /*001a*/ 	.short	0x0101


	//----- nvinfo : EIATTR_VRC_CTA_INIT_COUNT
	.align		4
        /*001c*/ 	.byte	0x02, 0x4a
	.zero		1
	.zero		1


	//----- nvinfo : EIATTR_SYSCALL_OFFSETS
	.align		4
        /*0020*/ 	.byte	0x04, 0x46
        /*0022*/ 	.short	(.L_12 - .L_11)


	//   ....[0]....
.L_11:
        /*0024*/ 	.word	0x00000080


	//----- nvinfo : EIATTR_EXIT_INSTR_OFFSETS
	.align		4
.L_12:
        /*0028*/ 	.byte	0x04, 0x1c
        /*002a*/ 	.short	(.L_14 - .L_13)


	//   ....[0]....
.L_13:
        /*002c*/ 	.word	0x00000090


	//----- nvinfo : EIATTR_SW_WAR
	.align		4
.L_14:
        /*0030*/ 	.byte	0x04, 0x36
        /*0032*/ 	.short	(.L_16 - .L_15)
.L_15:
        /*0034*/ 	.word	0x00000008
.L_16:


//--------------------- .nv.callgraph             --------------------------
	.section	.nv.callgraph,"",@"SHT_CUDA_CALLGRAPH"
	.align	4
	.sectionentsize	8
	.align		4
        /*0000*/ 	.word	0x00000000
	.align		4
        /*0004*/ 	.word	0xffffffff
	.align		4
        /*0008*/ 	.word	index@(_Z6kernelv)
	.align		4
        /*000c*/ 	.word	index@(vprintf)
	.align		4
        /*0010*/ 	.word	0x00000000
	.align		4
        /*0014*/ 	.word	0xfffffffe
	.align		4
        /*0018*/ 	.word	0x00000000
	.align		4
        /*001c*/ 	.word	0xfffffffd
	.align		4
        /*0020*/ 	.word	0x00000000
	.align		4
        /*0024*/ 	.word	0xfffffffc


//--------------------- .nv.constant4             --------------------------
	.section	.nv.constant4,"a",@progbits
	.align	8
	.align		8
.nv.constant4:
        /*0000*/ 	.dword	vprintf
	.align		8
        /*0008*/ 	.dword	$str


//--------------------- .text._Z6kernelv          --------------------------
	.section	.text._Z6kernelv,"ax",@progbits
	.align	128
        .global         _Z6kernelv
        .type           _Z6kernelv,@function
        .size           _Z6kernelv,(.L_x_2 - _Z6kernelv)
        .other          _Z6kernelv,@"STO_CUDA_ENTRY STV_DEFAULT"
_Z6kernelv:
.text._Z6kernelv:
[----:B------:R-:W0:Y:S01]  /*0000*/  LDC R1, c[0x0][0x37c] ;  /* 0x0000df00ff017b82 */ /* 0x000e220000000800 */
[----:B------:R-:W-:Y:S01]  /*0010*/  MOV R0, 0x0 ;  /* 0x0000000000007802 */ /* 0x000fe20000000f00 */
[----:B------:R-:W1:Y:S01]  /*0020*/  LDCU.64 UR4, c[0x4][0x8] ;  /* 0x01000100ff0477ac */ /* 0x000e620008000a00 */
[----:B------:R-:W-:-:S05]  /*0030*/  CS2R R6, SRZ ;  /* 0x0000000000067805 */ /* 0x000fca000001ff00 */
[----:B------:R2:W3:Y:S01]  /*0040*/  LDC.64 R2, c[0x4][R0] ;  /* 0x0100000000027b82 */ /* 0x0004e20000000a00 */
[----:B-1----:R-:W-:Y:S02]  /*0050*/  IMAD.U32 R4, RZ, RZ, UR4 ;  /* 0x00000004ff047e24 */ /* 0x002fe4000f8e00ff */
[----:B--2---:R-:W-:-:S07]  /*0060*/  IMAD.U32 R5, RZ, RZ, UR5 ;  /* 0x00000005ff057e24 */ /* 0x004fce000f8e00ff */
[----:B------:R-:W-:-:S07]  /*0070*/  LEPC R20, `(.L_x_0) ;  /* 0x000000001014794e */ /* 0x000fce0000000000 */
[----:B0--3--:R-:W-:Y:S05]  /*0080*/  CALL.ABS.NOINC R2 ;  /* 0x0000000002007343 */ /* 0x009fea0003c00000 */
.L_x_0:
[----:B------:R-:W-:Y:S05]  /*0090*/  EXIT ;  /* 0x000000000000794d */ /* 0x000fea0003800000 */
.L_x_1:
[----:B------:R-:W-:-:S00]  /*00a0*/  BRA `(.L_x_1) ;  /* 0xfffffffc00fc7947 */ /* 0x000fc0000383ffff */
[----:B------:R-:W-:-:S00]  /*00b0*/  NOP ;  /* 0x0000000000007918 */ /* 0x000fc00000000000 */
        /* <DEDUP_REMOVED lines=12> */
.L_x_2:


//--------------------- .nv.global.init           --------------------------
	.section	.nv.global.init,"aw",@progbits
.nv.global.init:
	.type		$str,@object
	.size		$str,(.L_0 - $str)
$str:
        /*0000*/ 	.byte	0x48, 0x65, 0x6c, 0x6c, 0x6f, 0x20, 0x66, 0x72, 0x6f, 0x6d, 0x20, 0x43, 0x55, 0x44, 0x41, 0x20
        /*0010*/ 	.byte	0x4b, 0x65, 0x72, 0x6e, 0x65, 0x6c, 0x0a, 0x00
.L_0:


//--------------------- .nv.shared.reserved.0     --------------------------
	.section	.nv.shared.reserved.0,"aw",@nobits
	.weak		__nv_reservedSMEM_offset_0_alias
	.size		__nv_reservedSMEM_offset_0_alias, 0, 64
	.other		__nv_reservedSMEM_offset_0_alias,@"STO_CUDA_RESERVED_SHARED STV_DEFAULT"
__nv_reservedSMEM_offset_0_alias:
	.zero		0
	.zero		64


//--------------------- .nv.constant0._Z6kernelv  --------------------------
	.section	.nv.constant0._Z6kernelv,"a",@progbits
	.sectionflags	@""
	.align	4
.nv.constant0._Z6kernelv:
	.zero		896


//--------------------- SYMBOLS --------------------------

	.type		.nv.reservedSmem.offset0,@object
	.size		.nv.reservedSmem.offset0,0x4
	.type		vprintf,@function
